	.headerflags	@"EF_CUDA_TEXMODE_UNIFIED EF_CUDA_64BIT_ADDRESS EF_CUDA_ACCELERATORS EF_CUDA_SM90 EF_CUDA_VIRTUAL_SM(EF_CUDA_SM90)"
	.elftype	@"ET_EXEC"


//--------------------- .nv.info                  --------------------------
	.section	.nv.info,"",@"SHT_CUDA_INFO"
	.align	4


	//----- nvinfo : EIATTR_REGCOUNT
	.align		4
        /*0000*/ 	.byte	0x04, 0x2f
        /*0002*/ 	.short	(.L_1 - .L_0)
	.align		4
.L_0:
        /*0004*/ 	.word	index@(triton_poi_fused__to_copy_arange_clamp_mul_sub_37)
        /*0008*/ 	.word	0x0000000c


	//----- nvinfo : EIATTR_MIN_STACK_SIZE
	.align		4
.L_1:
        /*000c*/ 	.byte	0x04, 0x12
        /*000e*/ 	.short	(.L_3 - .L_2)
	.align		4
.L_2:
        /*0010*/ 	.word	index@(triton_poi_fused__to_copy_arange_clamp_mul_sub_37)
        /*0014*/ 	.word	0x00000000


	//----- nvinfo : EIATTR_FRAME_SIZE
	.align		4
.L_3:
        /*0018*/ 	.byte	0x04, 0x11
        /*001a*/ 	.short	(.L_5 - .L_4)
	.align		4
.L_4:
        /*001c*/ 	.word	index@(triton_poi_fused__to_copy_arange_clamp_mul_sub_37)
        /*0020*/ 	.word	0x00000000


	//----- nvinfo : EIATTR_MIN_STACK_SIZE
	.align		4
.L_5:
        /*0024*/ 	.byte	0x04, 0x12
        /*0026*/ 	.short	(.L_7 - .L_6)
	.align		4
.L_6:
        /*0028*/ 	.word	index@(triton_poi_fused__to_copy_arange_clamp_mul_sub_37)
        /*002c*/ 	.word	0x00000000
.L_7:


//--------------------- .nv.info.triton_poi_fused__to_copy_arange_clamp_mul_sub_37 --------------------------
	.section	.nv.info.triton_poi_fused__to_copy_arange_clamp_mul_sub_37,"",@"SHT_CUDA_INFO"
	.sectionflags	@""
	.align	4


	//----- nvinfo : EIATTR_CUDA_API_VERSION
	.align		4
        /*0000*/ 	.byte	0x04, 0x37
        /*0002*/ 	.short	(.L_9 - .L_8)
.L_8:
        /*0004*/ 	.word	0x0000007c


	//----- nvinfo : EIATTR_KPARAM_INFO
	.align		4
.L_9:
        /*0008*/ 	.byte	0x04, 0x17
        /*000a*/ 	.short	(.L_11 - .L_10)
.L_10:
        /*000c*/ 	.word	0x00000000
        /*0010*/ 	.short	0x0001
        /*0012*/ 	.short	0x0008
        /*0014*/ 	.byte	0x00, 0xf0, 0x11, 0x00


	//----- nvinfo : EIATTR_KPARAM_INFO
	.align		4
.L_11:
        /*0018*/ 	.byte	0x04, 0x17
        /*001a*/ 	.short	(.L_13 - .L_12)
.L_12:
        /*001c*/ 	.word	0x00000000
        /*0020*/ 	.short	0x0000
        /*0022*/ 	.short	0x0000
        /*0024*/ 	.byte	0x00, 0xf4, 0x21, 0x00


	//----- nvinfo : EIATTR_SPARSE_MMA_MASK
	.align		4
.L_13:
        /*0028*/ 	.byte	0x03, 0x50
        /*002a*/ 	.short	0x0000


	//----- nvinfo : EIATTR_MAXREG_COUNT
	.align		4
        /*002c*/ 	.byte	0x03, 0x1b
        /*002e*/ 	.short	0x00ff


	//----- nvinfo : EIATTR_EXIT_INSTR_OFFSETS
	.align		4
        /*0030*/ 	.byte	0x04, 0x1c
        /*0032*/ 	.short	(.L_15 - .L_14)


	//   ....[0]....
.L_14:
        /*0034*/ 	.word	0x00000160


	//   ....[1]....
        /*0038*/ 	.word	0x00000190


	//----- nvinfo : EIATTR_REQNTID
	.align		4
.L_15:
        /*003c*/ 	.byte	0x04, 0x10
        /*003e*/ 	.short	(.L_17 - .L_16)
.L_16:
        /*0040*/ 	.word	0x00000020
        /*0044*/ 	.word	0x00000001
        /*0048*/ 	.word	0x00000001


	//----- nvinfo : EIATTR_CBANK_PARAM_SIZE
	.align		4
.L_17:
        /*004c*/ 	.byte	0x03, 0x19
        /*004e*/ 	.short	0x000c


	//----- nvinfo : EIATTR_PARAM_CBANK
	.align		4
        /*0050*/ 	.byte	0x04, 0x0a
        /*0052*/ 	.short	(.L_19 - .L_18)
	.align		4
.L_18:
        /*0054*/ 	.word	index@(.nv.constant0.triton_poi_fused__to_copy_arange_clamp_mul_sub_37)
        /*0058*/ 	.short	0x0210
        /*005a*/ 	.short	0x000c


	//----- nvinfo : EIATTR_SW_WAR
	.align		4
.L_19:
        /*005c*/ 	.byte	0x04, 0x36
        /*005e*/ 	.short	(.L_21 - .L_20)
.L_20:
        /*0060*/ 	.word	0x00000008
.L_21:


//--------------------- .nv.callgraph             --------------------------
	.section	.nv.callgraph,"",@"SHT_CUDA_CALLGRAPH"
	.align	4
	.sectionentsize	8
	.align		4
        /*0000*/ 	.word	0x00000000
	.align		4
        /*0004*/ 	.word	0xffffffff
	.align		4
        /*0008*/ 	.word	0x00000000
	.align		4
        /*000c*/ 	.word	0xfffffffe
	.align		4
        /*0010*/ 	.word	0x00000000
	.align		4
        /*0014*/ 	.word	0xfffffffd
	.align		4
        /*0018*/ 	.word	0x00000000
	.align		4
        /*001c*/ 	.word	0xfffffffc


//--------------------- .text.triton_poi_fused__to_copy_arange_clamp_mul_sub_37 --------------------------
	.section	.text.triton_poi_fused__to_copy_arange_clamp_mul_sub_37,"ax",@progbits
	.align	128
        .global         triton_poi_fused__to_copy_arange_clamp_mul_sub_37
        .type           triton_poi_fused__to_copy_arange_clamp_mul_sub_37,@function
        .size           triton_poi_fused__to_copy_arange_clamp_mul_sub_37,(.L_x_1 - triton_poi_fused__to_copy_arange_clamp_mul_sub_37)
        .other          triton_poi_fused__to_copy_arange_clamp_mul_sub_37,@"STO_CUDA_ENTRY STV_DEFAULT"
triton_poi_fused__to_copy_arange_clamp_mul_sub_37:
.text.triton_poi_fused__to_copy_arange_clamp_mul_sub_37:
[----:B------:R-:W0:Y:S02]  /*0000*/  LDC R1, c[0x0][0x28] ;  /* 0x00000a00ff017b82 */ /* 0x000e240000000800 */
[----:B------:R-:W1:Y:S01]  /*0010*/  S2R R0, SR_TID.X ;  /* 0x0000000000007919 */ /* 0x000e620000002100 */
[----:B------:R-:W2:Y:S01]  /*0020*/  S2R R5, SR_CTAID.X ;  /* 0x0000000000057919 */ /* 0x000ea20000002500 */
[----:B-1----:R-:W-:-:S05]  /*0030*/  IMAD.SHL.U32 R0, R0, 0x2, RZ ;  /* 0x0000000200007824 */ /* 0x002fca00078e00ff */
[----:B------:R-:W-:-:S05]  /*0040*/  LOP3.LUT R0, R0, 0x3e, RZ, 0xc0, !PT ;  /* 0x0000003e00007812 */ /* 0x000fca00078ec0ff */
[----:B--2---:R-:W-:-:S04]  /*0050*/  IMAD R5, R5, 0x40, R0 ;  /* 0x0000004005057824 */ /* 0x004fc800078e0200 */
[C---:B------:R-:W-:Y:S01]  /*0060*/  VIADD R0, R5.reuse, 0x1 ;  /* 0x0000000105007836 */ /* 0x040fe20000000000 */
[----:B------:R-:W-:Y:S02]  /*0070*/  I2FP.F32.S32 R2, R5 ;  /* 0x0000000500027245 */ /* 0x000fe40000201400 */
[----:B------:R-:W-:Y:S02]  /*0080*/  ISETP.GE.AND P0, PT, R5, 0x40, PT ;  /* 0x000000400500780c */ /* 0x000fe40003f06270 */
[----:B------:R-:W-:Y:S01]  /*0090*/  I2FP.F32.S32 R0, R0 ;  /* 0x0000000000007245 */ /* 0x000fe20000201400 */
[----:B------:R-:W-:-:S04]  /*00a0*/  FMUL R2, R2, 0.047619048506021499634 ;  /* 0x3d430c3102027820 */ /* 0x000fc80000400000 */
[----:B------:R-:W-:Y:S01]  /*00b0*/  FMUL R0, R0, 0.047619048506021499634 ;  /* 0x3d430c3100007820 */ /* 0x000fe20000400000 */
[----:B------:R-:W-:Y:S02]  /*00c0*/  FMNMX R4, RZ, R2, !PT ;  /* 0x00000002ff047209 */ /* 0x000fe40007800000 */
[----:B------:R-:W1:Y:S02]  /*00d0*/  LDC.64 R2, c[0x0][0x210] ;  /* 0x00008400ff027b82 */ /* 0x000e640000000a00 */
[----:B------:R-:W-:Y:S01]  /*00e0*/  FMNMX R0, RZ, R0, !PT ;  /* 0x00000000ff007209 */ /* 0x000fe20007800000 */
[----:B------:R-:W2:Y:S08]  /*00f0*/  F2I.TRUNC.NTZ R6, R4 ;  /* 0x0000000400067305 */ /* 0x000eb0000020f100 */
[----:B------:R-:W3:Y:S01]  /*0100*/  F2I.TRUNC.NTZ R7, R0 ;  /* 0x0000000000077305 */ /* 0x000ee2000020f100 */
[----:B--2---:R-:W-:-:S05]  /*0110*/  I2FP.F32.S32 R9, R6 ;  /* 0x0000000600097245 */ /* 0x004fca0000201400 */
[----:B------:R-:W-:Y:S01]  /*0120*/  FADD.SAT R6, R4, -R9 ;  /* 0x8000000904067221 */ /* 0x000fe20000002000 */
[----:B-1----:R-:W-:Y:S01]  /*0130*/  IMAD.WIDE R2, R5, 0x4, R2 ;  /* 0x0000000405027825 */ /* 0x002fe200078e0202 */
[----:B---3--:R-:W-:-:S05]  /*0140*/  I2FP.F32.S32 R7, R7 ;  /* 0x0000000700077245 */ /* 0x008fca0000201400 */
[----:B------:R-:W-:Y:S01]  /*0150*/  FADD.SAT R7, R0, -R7 ;  /* 0x8000000700077221 */ /* 0x000fe20000002000 */
[----:B------:R-:W-:Y:S06]  /*0160*/  @P0 EXIT ;  /* 0x000000000000094d */ /* 0x000fec0003800000 */
[----:B------:R-:W-:Y:S02]  /*0170*/  ULDC.64 UR4, c[0x0][0x208] ;  /* 0x0000820000047ab9 */ /* 0x000fe40000000a00 */
[----:B------:R-:W-:Y:S01]  /*0180*/  STG.E.64 desc[UR4][R2.64], R6 ;  /* 0x0000000602007986 */ /* 0x000fe2000c101b04 */
[----:B------:R-:W-:Y:S05]  /*0190*/  EXIT ;  /* 0x000000000000794d */ /* 0x000fea0003800000 */
.L_x_0:
[----:B------:R-:W-:-:S00]  /*01a0*/  BRA `(.L_x_0) ;  /* 0xfffffffc00fc7947 */ /* 0x000fc0000383ffff */
[----:B------:R-:W-:-:S00]  /*01b0*/  NOP ;  /* 0x0000000000007918 */ /* 0x000fc00000000000 */
        /* <DEDUP_REMOVED lines=12> */
.L_x_1:


//--------------------- .nv.constant0.triton_poi_fused__to_copy_arange_clamp_mul_sub_37 --------------------------
	.section	.nv.constant0.triton_poi_fused__to_copy_arange_clamp_mul_sub_37,"a",@progbits
	.sectionflags	@""
	.align	4
.nv.constant0.triton_poi_fused__to_copy_arange_clamp_mul_sub_37:
	.zero		540
